//
// Generated by NVIDIA NVVM Compiler
//
// Compiler Build ID: CL-36424714
// Cuda compilation tools, release 13.0, V13.0.88
// Based on NVVM 20.0.0
//

.version 9.0
.target sm_100
.address_size 64

	// .globl	_Z18discrete_laplacianPfS_

.visible .entry _Z18discrete_laplacianPfS_(
	.param .u64 .ptr .align 1 _Z18discrete_laplacianPfS__param_0,
	.param .u64 .ptr .align 1 _Z18discrete_laplacianPfS__param_1
)
{
	.reg .pred 	%p<6>;
	.reg .b16 	%rs<7>;
	.reg .b32 	%r<6>;
	.reg .b32 	%f<19>;
	.reg .b64 	%rd<16>;

	ld.param.u64 	%rd8, [_Z18discrete_laplacianPfS__param_0];
	ld.param.u64 	%rd7, [_Z18discrete_laplacianPfS__param_1];
	cvta.to.global.u64 	%rd1, %rd8;
	mov.u32 	%r1, %ctaid.x;
	setp.gt.u32 	%p1, %r1, 39999;
	@%p1 bra 	$L__BB0_9;
	cvta.to.global.u64 	%rd9, %rd7;
	mul.wide.u32 	%rd10, %r1, 4;
	add.s64 	%rd2, %rd1, %rd10;
	ld.global.f32 	%f7, [%rd2];
	mul.f32 	%f1, %f7, 0fC0800000;
	add.s64 	%rd3, %rd9, %rd10;
	st.global.f32 	[%rd3], %f1;
	cvt.u16.u32 	%rs2, %r1;
	shr.u16 	%rs3, %rs2, 3;
	mul.hi.u16 	%rs4, %rs3, 5243;
	shr.u16 	%rs5, %rs4, 1;
	mul.lo.s16 	%rs6, %rs5, 200;
	sub.s16 	%rs1, %rs2, %rs6;
	setp.ne.s16 	%p2, %rs1, 199;
	@%p2 bra 	$L__BB0_3;
	ld.global.f32 	%f9, [%rd2+-796];
	add.f32 	%f17, %f9, %f1;
	st.global.f32 	[%rd3], %f17;
	bra.uni 	$L__BB0_4;
$L__BB0_3:
	ld.global.f32 	%f8, [%rd2+4];
	add.f32 	%f17, %f8, %f1;
	st.global.f32 	[%rd3], %f17;
	setp.eq.s16 	%p3, %rs1, 0;
	@%p3 bra 	$L__BB0_5;
$L__BB0_4:
	add.s32 	%r3, %r1, -1;
	cvt.s64.s32 	%rd15, %r3;
	bra.uni 	$L__BB0_6;
$L__BB0_5:
	add.s32 	%r2, %r1, 199;
	cvt.u64.u32 	%rd15, %r2;
$L__BB0_6:
	setp.eq.s16 	%p4, %rs1, 199;
	shl.b64 	%rd11, %rd15, 2;
	add.s64 	%rd12, %rd1, %rd11;
	ld.global.f32 	%f10, [%rd12];
	add.f32 	%f11, %f10, %f17;
	st.global.f32 	[%rd3], %f11;
	setp.lt.u32 	%p5, %r1, 200;
	selp.b32 	%r4, 39800, -200, %p5;
	add.s32 	%r5, %r4, %r1;
	mul.wide.u32 	%rd13, %r5, 4;
	add.s64 	%rd14, %rd1, %rd13;
	ld.global.f32 	%f12, [%rd14];
	add.f32 	%f6, %f12, %f11;
	st.global.f32 	[%rd3], %f6;
	@%p4 bra 	$L__BB0_8;
	ld.global.f32 	%f13, [%rd2+800];
	add.f32 	%f14, %f13, %f6;
	st.global.f32 	[%rd3], %f14;
	bra.uni 	$L__BB0_9;
$L__BB0_8:
	ld.global.f32 	%f15, [%rd2+-159200];
	add.f32 	%f16, %f15, %f6;
	st.global.f32 	[%rd3], %f16;
$L__BB0_9:
	ret;

}
	// .globl	_Z10get_diff_APfS_S_S_fff
.visible .entry _Z10get_diff_APfS_S_S_fff(
	.param .u64 .ptr .align 1 _Z10get_diff_APfS_S_S_fff_param_0,
	.param .u64 .ptr .align 1 _Z10get_diff_APfS_S_S_fff_param_1,
	.param .u64 .ptr .align 1 _Z10get_diff_APfS_S_S_fff_param_2,
	.param .u64 .ptr .align 1 _Z10get_diff_APfS_S_S_fff_param_3,
	.param .f32 _Z10get_diff_APfS_S_S_fff_param_4,
	.param .f32 _Z10get_diff_APfS_S_S_fff_param_5,
	.param .f32 _Z10get_diff_APfS_S_S_fff_param_6
)
{
	.reg .pred 	%p<2>;
	.reg .b32 	%r<2>;
	.reg .b32 	%f<15>;
	.reg .b64 	%rd<14>;

	ld.param.u64 	%rd1, [_Z10get_diff_APfS_S_S_fff_param_0];
	ld.param.u64 	%rd2, [_Z10get_diff_APfS_S_S_fff_param_1];
	ld.param.u64 	%rd3, [_Z10get_diff_APfS_S_S_fff_param_2];
	ld.param.u64 	%rd4, [_Z10get_diff_APfS_S_S_fff_param_3];
	ld.param.f32 	%f1, [_Z10get_diff_APfS_S_S_fff_param_4];
	ld.param.f32 	%f2, [_Z10get_diff_APfS_S_S_fff_param_5];
	ld.param.f32 	%f3, [_Z10get_diff_APfS_S_S_fff_param_6];
	mov.u32 	%r1, %ctaid.x;
	setp.gt.u32 	%p1, %r1, 39999;
	@%p1 bra 	$L__BB1_2;
	cvta.to.global.u64 	%rd5, %rd3;
	cvta.to.global.u64 	%rd6, %rd1;
	cvta.to.global.u64 	%rd7, %rd2;
	cvta.to.global.u64 	%rd8, %rd4;
	mul.wide.u32 	%rd9, %r1, 4;
	add.s64 	%rd10, %rd5, %rd9;
	ld.global.f32 	%f4, [%rd10];
	mul.f32 	%f5, %f1, %f4;
	add.s64 	%rd11, %rd6, %rd9;
	ld.global.f32 	%f6, [%rd11];
	add.s64 	%rd12, %rd7, %rd9;
	ld.global.f32 	%f7, [%rd12];
	mul.f32 	%f8, %f6, %f7;
	mul.f32 	%f9, %f7, %f8;
	sub.f32 	%f10, %f5, %f9;
	mov.f32 	%f11, 0f3F800000;
	sub.f32 	%f12, %f11, %f6;
	fma.rn.f32 	%f13, %f2, %f12, %f10;
	mul.f32 	%f14, %f3, %f13;
	add.s64 	%rd13, %rd8, %rd9;
	st.global.f32 	[%rd13], %f14;
$L__BB1_2:
	ret;

}
	// .globl	_Z10get_diff_BPfS_S_S_ffff
.visible .entry _Z10get_diff_BPfS_S_S_ffff(
	.param .u64 .ptr .align 1 _Z10get_diff_BPfS_S_S_ffff_param_0,
	.param .u64 .ptr .align 1 _Z10get_diff_BPfS_S_S_ffff_param_1,
	.param .u64 .ptr .align 1 _Z10get_diff_BPfS_S_S_ffff_param_2,
	.param .u64 .ptr .align 1 _Z10get_diff_BPfS_S_S_ffff_param_3,
	.param .f32 _Z10get_diff_BPfS_S_S_ffff_param_4,
	.param .f32 _Z10get_diff_BPfS_S_S_ffff_param_5,
	.param .f32 _Z10get_diff_BPfS_S_S_ffff_param_6,
	.param .f32 _Z10get_diff_BPfS_S_S_ffff_param_7
)
{
	.reg .pred 	%p<2>;
	.reg .b32 	%r<2>;
	.reg .b32 	%f<15>;
	.reg .b64 	%rd<14>;

	ld.param.u64 	%rd1, [_Z10get_diff_BPfS_S_S_ffff_param_0];
	ld.param.u64 	%rd2, [_Z10get_diff_BPfS_S_S_ffff_param_1];
	ld.param.u64 	%rd3, [_Z10get_diff_BPfS_S_S_ffff_param_2];
	ld.param.u64 	%rd4, [_Z10get_diff_BPfS_S_S_ffff_param_3];
	ld.param.f32 	%f1, [_Z10get_diff_BPfS_S_S_ffff_param_4];
	ld.param.f32 	%f2, [_Z10get_diff_BPfS_S_S_ffff_param_5];
	ld.param.f32 	%f3, [_Z10get_diff_BPfS_S_S_ffff_param_6];
	ld.param.f32 	%f4, [_Z10get_diff_BPfS_S_S_ffff_param_7];
	mov.u32 	%r1, %ctaid.x;
	setp.gt.u32 	%p1, %r1, 39999;
	@%p1 bra 	$L__BB2_2;
	cvta.to.global.u64 	%rd5, %rd3;
	cvta.to.global.u64 	%rd6, %rd1;
	cvta.to.global.u64 	%rd7, %rd2;
	cvta.to.global.u64 	%rd8, %rd4;
	mul.wide.u32 	%rd9, %r1, 4;
	add.s64 	%rd10, %rd5, %rd9;
	ld.global.f32 	%f5, [%rd10];
	add.s64 	%rd11, %rd6, %rd9;
	ld.global.f32 	%f6, [%rd11];
	add.s64 	%rd12, %rd7, %rd9;
	ld.global.f32 	%f7, [%rd12];
	mul.f32 	%f8, %f6, %f7;
	mul.f32 	%f9, %f7, %f8;
	fma.rn.f32 	%f10, %f1, %f5, %f9;
	add.f32 	%f11, %f2, %f3;
	mul.f32 	%f12, %f11, %f7;
	sub.f32 	%f13, %f10, %f12;
	mul.f32 	%f14, %f4, %f13;
	add.s64 	%rd13, %rd8, %rd9;
	st.global.f32 	[%rd13], %f14;
$L__BB2_2:
	ret;

}
	// .globl	_Z7mat_addPfS_
.visible .entry _Z7mat_addPfS_(
	.param .u64 .ptr .align 1 _Z7mat_addPfS__param_0,
	.param .u64 .ptr .align 1 _Z7mat_addPfS__param_1
)
{
	.reg .pred 	%p<2>;
	.reg .b32 	%r<2>;
	.reg .b32 	%f<4>;
	.reg .b64 	%rd<8>;

	ld.param.u64 	%rd1, [_Z7mat_addPfS__param_0];
	ld.param.u64 	%rd2, [_Z7mat_addPfS__param_1];
	mov.u32 	%r1, %ctaid.x;
	setp.gt.u32 	%p1, %r1, 39999;
	@%p1 bra 	$L__BB3_2;
	cvta.to.global.u64 	%rd3, %rd2;
	cvta.to.global.u64 	%rd4, %rd1;
	mul.wide.u32 	%rd5, %r1, 4;
	add.s64 	%rd6, %rd3, %rd5;
	ld.global.f32 	%f1, [%rd6];
	add.s64 	%rd7, %rd4, %rd5;
	ld.global.f32 	%f2, [%rd7];
	add.f32 	%f3, %f1, %f2;
	st.global.f32 	[%rd7], %f3;
$L__BB3_2:
	ret;

}


// ===== COMPILED SASS (sm_100) =====

	.target	sm_100

	.elftype	@"ET_EXEC"


//--------------------- .note.nv.tkinfo           --------------------------
	.section	.note.nv.tkinfo,"",@"SHT_NOTE"
	.sectionflags	@"SHF_NOTE_NV_TKINFO"
	.tkinfo
        /*0018*/ 	.word	0x00000002
        /*0030*/ 	.string	""
        /*0030*/ 	.string	"ptxas"
        /*0030*/ 	.string	"Cuda compilation tools, release 13.0, V13.0.88"
        /*0030*/ 	.string	"Build cuda_13.0.r13.0/compiler.36424714_0"
        /*0030*/ 	.string	"-arch sm_100 -m 64 "



//--------------------- .note.nv.cuinfo           --------------------------
	.section	.note.nv.cuinfo,"",@"SHT_NOTE"
	.sectionflags	@"SHF_NOTE_NV_CUINFO"
        /*0018*/ 	.short	0x0002
        /*001a*/ 	.short	0x0064
        /*001c*/ 	.short	0x0082
	.zero		2


//--------------------- .nv.info                  --------------------------
	.section	.nv.info,"",@"SHT_CUDA_INFO"
	.align	4


	//----- nvinfo : EIATTR_REGCOUNT
	.align		4
        /*0000*/ 	.byte	0x04, 0x2f
        /*0002*/ 	.short	(.L_1 - .L_0)
	.align		4
.L_0:
        /*0004*/ 	.word	index@(_Z18discrete_laplacianPfS_)
        /*0008*/ 	.word	0x00000012


	//----- nvinfo : EIATTR_FRAME_SIZE
	.align		4
.L_1:
        /*000c*/ 	.byte	0x04, 0x11
        /*000e*/ 	.short	(.L_3 - .L_2)
	.align		4
.L_2:
        /*0010*/ 	.word	index@(_Z18discrete_laplacianPfS_)
        /*0014*/ 	.word	0x00000000


	//----- nvinfo : EIATTR_REGCOUNT
	.align		4
.L_3:
        /*0018*/ 	.byte	0x04, 0x2f
        /*001a*/ 	.short	(.L_5 - .L_4)
	.align		4
.L_4:
        /*001c*/ 	.word	index@(_Z10get_diff_APfS_S_S_fff)
        /*0020*/ 	.word	0x00000010


	//----- nvinfo : EIATTR_FRAME_SIZE
	.align		4
.L_5:
        /*0024*/ 	.byte	0x04, 0x11
        /*0026*/ 	.short	(.L_7 - .L_6)
	.align		4
.L_6:
        /*0028*/ 	.word	index@(_Z10get_diff_APfS_S_S_fff)
        /*002c*/ 	.word	0x00000000


	//----- nvinfo : EIATTR_REGCOUNT
	.align		4
.L_7:
        /*0030*/ 	.byte	0x04, 0x2f
        /*0032*/ 	.short	(.L_9 - .L_8)
	.align		4
.L_8:
        /*0034*/ 	.word	index@(_Z10get_diff_BPfS_S_S_ffff)
        /*0038*/ 	.word	0x00000012


	//----- nvinfo : EIATTR_FRAME_SIZE
	.align		4
.L_9:
        /*003c*/ 	.byte	0x04, 0x11
        /*003e*/ 	.short	(.L_11 - .L_10)
	.align		4
.L_10:
        /*0040*/ 	.word	index@(_Z10get_diff_BPfS_S_S_ffff)
        /*0044*/ 	.word	0x00000000


	//----- nvinfo : EIATTR_REGCOUNT
	.align		4
.L_11:
        /*0048*/ 	.byte	0x04, 0x2f
        /*004a*/ 	.short	(.L_13 - .L_12)
	.align		4
.L_12:
        /*004c*/ 	.word	index@(_Z7mat_addPfS_)
        /*0050*/ 	.word	0x0000000a


	//----- nvinfo : EIATTR_FRAME_SIZE
	.align		4
.L_13:
        /*0054*/ 	.byte	0x04, 0x11
        /*0056*/ 	.short	(.L_15 - .L_14)
	.align		4
.L_14:
        /*0058*/ 	.word	index@(_Z7mat_addPfS_)
        /*005c*/ 	.word	0x00000000


	//----- nvinfo : EIATTR_MIN_STACK_SIZE
	.align		4
.L_15:
        /*0060*/ 	.byte	0x04, 0x12
        /*0062*/ 	.short	(.L_17 - .L_16)
	.align		4
.L_16:
        /*0064*/ 	.word	index@(_Z7mat_addPfS_)
        /*0068*/ 	.word	0x00000000


	//----- nvinfo : EIATTR_MIN_STACK_SIZE
	.align		4
.L_17:
        /*006c*/ 	.byte	0x04, 0x12
        /*006e*/ 	.short	(.L_19 - .L_18)
	.align		4
.L_18:
        /*0070*/ 	.word	index@(_Z10get_diff_BPfS_S_S_ffff)
        /*0074*/ 	.word	0x00000000


	//----- nvinfo : EIATTR_MIN_STACK_SIZE
	.align		4
.L_19:
        /*0078*/ 	.byte	0x04, 0x12
        /*007a*/ 	.short	(.L_21 - .L_20)
	.align		4
.L_20:
        /*007c*/ 	.word	index@(_Z10get_diff_APfS_S_S_fff)
        /*0080*/ 	.word	0x00000000


	//----- nvinfo : EIATTR_MIN_STACK_SIZE
	.align		4
.L_21:
        /*0084*/ 	.byte	0x04, 0x12
        /*0086*/ 	.short	(.L_23 - .L_22)
	.align		4
.L_22:
        /*0088*/ 	.word	index@(_Z18discrete_laplacianPfS_)
        /*008c*/ 	.word	0x00000000
.L_23:


//--------------------- .nv.compat                --------------------------
	.section	.nv.compat,"",@"SHT_CUDA_COMPAT_INFO"
	.align	4
        /*0000*/ 	.byte	0x02, 0x09, 0x00, 0x00, 0x02, 0x02, 0x01, 0x00, 0x02, 0x05, 0x05, 0x00, 0x03, 0x07, 0x01, 0x01
        /*0010*/ 	.byte	0x02, 0x03, 0x00, 0x00, 0x02, 0x06, 0x01, 0x00, 0x04, 0x0b, 0x08, 0x00, 0x09, 0x00, 0x00, 0x00
        /*0020*/ 	.byte	0x00, 0x00, 0x00, 0x00


//--------------------- .nv.info._Z7mat_addPfS_   --------------------------
	.section	.nv.info._Z7mat_addPfS_,"",@"SHT_CUDA_INFO"
	.sectionflags	@""
	.align	4


	//----- nvinfo : EIATTR_CUDA_API_VERSION
	.align		4
        /*0000*/ 	.byte	0x04, 0x37
        /*0002*/ 	.short	(.L_25 - .L_24)
.L_24:
        /*0004*/ 	.word	0x00000082


	//----- nvinfo : EIATTR_KPARAM_INFO
	.align		4
.L_25:
        /*0008*/ 	.byte	0x04, 0x17
        /*000a*/ 	.short	(.L_27 - .L_26)
.L_26:
        /*000c*/ 	.word	0x00000000
        /*0010*/ 	.short	0x0001
        /*0012*/ 	.short	0x0008
        /*0014*/ 	.byte	0x00, 0xf5, 0x21, 0x00


	//----- nvinfo : EIATTR_KPARAM_INFO
	.align		4
.L_27:
        /*0018*/ 	.byte	0x04, 0x17
        /*001a*/ 	.short	(.L_29 - .L_28)
.L_28:
        /*001c*/ 	.word	0x00000000
        /*0020*/ 	.short	0x0000
        /*0022*/ 	.short	0x0000
        /*0024*/ 	.byte	0x00, 0xf5, 0x21, 0x00


	//----- nvinfo : EIATTR_SPARSE_MMA_MASK
	.align		4
.L_29:
        /*0028*/ 	.byte	0x03, 0x50
        /*002a*/ 	.short	0x0000


	//----- nvinfo : EIATTR_MAXREG_COUNT
	.align		4
        /*002c*/ 	.byte	0x03, 0x1b
        /*002e*/ 	.short	0x00ff


	//----- nvinfo : EIATTR_MERCURY_ISA_VERSION
	.align		4
        /*0030*/ 	.byte	0x03, 0x5f
        /*0032*/ 	.short	0x0101


	//----- nvinfo : EIATTR_VRC_CTA_INIT_COUNT
	.align		4
        /*0034*/ 	.byte	0x02, 0x4a
	.zero		1
	.zero		1


	//----- nvinfo : EIATTR_EXIT_INSTR_OFFSETS
	.align		4
        /*0038*/ 	.byte	0x04, 0x1c
        /*003a*/ 	.short	(.L_31 - .L_30)


	//   ....[0]....
.L_30:
        /*003c*/ 	.word	0x00000030


	//   ....[1]....
        /*0040*/ 	.word	0x000000d0


	//----- nvinfo : EIATTR_CBANK_PARAM_SIZE
	.align		4
.L_31:
        /*0044*/ 	.byte	0x03, 0x19
        /*0046*/ 	.short	0x0010


	//----- nvinfo : EIATTR_PARAM_CBANK
	.align		4
        /*0048*/ 	.byte	0x04, 0x0a
        /*004a*/ 	.short	(.L_33 - .L_32)
	.align		4
.L_32:
        /*004c*/ 	.word	index@(.nv.constant0._Z7mat_addPfS_)
        /*0050*/ 	.short	0x0380
        /*0052*/ 	.short	0x0010


	//----- nvinfo : EIATTR_SW_WAR
	.align		4
.L_33:
        /*0054*/ 	.byte	0x04, 0x36
        /*0056*/ 	.short	(.L_35 - .L_34)
.L_34:
        /*0058*/ 	.word	0x00000008
.L_35:


//--------------------- .nv.info._Z10get_diff_BPfS_S_S_ffff --------------------------
	.section	.nv.info._Z10get_diff_BPfS_S_S_ffff,"",@"SHT_CUDA_INFO"
	.sectionflags	@""
	.align	4


	//----- nvinfo : EIATTR_CUDA_API_VERSION
	.align		4
        /*0000*/ 	.byte	0x04, 0x37
        /*0002*/ 	.short	(.L_37 - .L_36)
.L_36:
        /*0004*/ 	.word	0x00000082


	//----- nvinfo : EIATTR_KPARAM_INFO
	.align		4
.L_37:
        /*0008*/ 	.byte	0x04, 0x17
        /*000a*/ 	.short	(.L_39 - .L_38)
.L_38:
        /*000c*/ 	.word	0x00000000
        /*0010*/ 	.short	0x0007
        /*0012*/ 	.short	0x002c
        /*0014*/ 	.byte	0x00, 0xf0, 0x11, 0x00


	//----- nvinfo : EIATTR_KPARAM_INFO
	.align		4
.L_39:
        /*0018*/ 	.byte	0x04, 0x17
        /*001a*/ 	.short	(.L_41 - .L_40)
.L_40:
        /*001c*/ 	.word	0x00000000
        /*0020*/ 	.short	0x0006
        /*0022*/ 	.short	0x0028
        /*0024*/ 	.byte	0x00, 0xf0, 0x11, 0x00


	//----- nvinfo : EIATTR_KPARAM_INFO
	.align		4
.L_41:
        /*0028*/ 	.byte	0x04, 0x17
        /*002a*/ 	.short	(.L_43 - .L_42)
.L_42:
        /*002c*/ 	.word	0x00000000
        /*0030*/ 	.short	0x0005
        /*0032*/ 	.short	0x0024
        /*0034*/ 	.byte	0x00, 0xf0, 0x11, 0x00


	//----- nvinfo : EIATTR_KPARAM_INFO
	.align		4
.L_43:
        /*0038*/ 	.byte	0x04, 0x17
        /*003a*/ 	.short	(.L_45 - .L_44)
.L_44:
        /*003c*/ 	.word	0x00000000
        /*0040*/ 	.short	0x0004
        /*0042*/ 	.short	0x0020
        /*0044*/ 	.byte	0x00, 0xf0, 0x11, 0x00


	//----- nvinfo : EIATTR_KPARAM_INFO
	.align		4
.L_45:
        /*0048*/ 	.byte	0x04, 0x17
        /*004a*/ 	.short	(.L_47 - .L_46)
.L_46:
        /*004c*/ 	.word	0x00000000
        /*0050*/ 	.short	0x0003
        /*0052*/ 	.short	0x0018
        /*0054*/ 	.byte	0x00, 0xf5, 0x21, 0x00


	//----- nvinfo : EIATTR_KPARAM_INFO
	.align		4
.L_47:
        /*0058*/ 	.byte	0x04, 0x17
        /*005a*/ 	.short	(.L_49 - .L_48)
.L_48:
        /*005c*/ 	.word	0x00000000
        /*0060*/ 	.short	0x0002
        /*0062*/ 	.short	0x0010
        /*0064*/ 	.byte	0x00, 0xf5, 0x21, 0x00


	//----- nvinfo : EIATTR_KPARAM_INFO
	.align		4
.L_49:
        /*0068*/ 	.byte	0x04, 0x17
        /*006a*/ 	.short	(.L_51 - .L_50)
.L_50:
        /*006c*/ 	.word	0x00000000
        /*0070*/ 	.short	0x0001
        /*0072*/ 	.short	0x0008
        /*0074*/ 	.byte	0x00, 0xf5, 0x21, 0x00


	//----- nvinfo : EIATTR_KPARAM_INFO
	.align		4
.L_51:
        /*0078*/ 	.byte	0x04, 0x17
        /*007a*/ 	.short	(.L_53 - .L_52)
.L_52:
        /*007c*/ 	.word	0x00000000
        /*0080*/ 	.short	0x0000
        /*0082*/ 	.short	0x0000
        /*0084*/ 	.byte	0x00, 0xf5, 0x21, 0x00


	//----- nvinfo : EIATTR_SPARSE_MMA_MASK
	.align		4
.L_53:
        /*0088*/ 	.byte	0x03, 0x50
        /*008a*/ 	.short	0x0000


	//----- nvinfo : EIATTR_MAXREG_COUNT
	.align		4
        /*008c*/ 	.byte	0x03, 0x1b
        /*008e*/ 	.short	0x00ff


	//----- nvinfo : EIATTR_MERCURY_ISA_VERSION
	.align		4
        /*0090*/ 	.byte	0x03, 0x5f
        /*0092*/ 	.short	0x0101


	//----- nvinfo : EIATTR_VRC_CTA_INIT_COUNT
	.align		4
        /*0094*/ 	.byte	0x02, 0x4a
	.zero		1
	.zero		1


	//----- nvinfo : EIATTR_EXIT_INSTR_OFFSETS
	.align		4
        /*0098*/ 	.byte	0x04, 0x1c
        /*009a*/ 	.short	(.L_55 - .L_54)


	//   ....[0]....
.L_54:
        /*009c*/ 	.word	0x00000030


	//   ....[1]....
        /*00a0*/ 	.word	0x00000190


	//----- nvinfo : EIATTR_CBANK_PARAM_SIZE
	.align		4
.L_55:
        /*00a4*/ 	.byte	0x03, 0x19
        /*00a6*/ 	.short	0x0030


	//----- nvinfo : EIATTR_PARAM_CBANK
	.align		4
        /*00a8*/ 	.byte	0x04, 0x0a
        /*00aa*/ 	.short	(.L_57 - .L_56)
	.align		4
.L_56:
        /*00ac*/ 	.word	index@(.nv.constant0._Z10get_diff_BPfS_S_S_ffff)
        /*00b0*/ 	.short	0x0380
        /*00b2*/ 	.short	0x0030


	//----- nvinfo : EIATTR_SW_WAR
	.align		4
.L_57:
        /*00b4*/ 	.byte	0x04, 0x36
        /*00b6*/ 	.short	(.L_59 - .L_58)
.L_58:
        /*00b8*/ 	.word	0x00000008
.L_59:


//--------------------- .nv.info._Z10get_diff_APfS_S_S_fff --------------------------
	.section	.nv.info._Z10get_diff_APfS_S_S_fff,"",@"SHT_CUDA_INFO"
	.sectionflags	@""
	.align	4


	//----- nvinfo : EIATTR_CUDA_API_VERSION
	.align		4
        /*0000*/ 	.byte	0x04, 0x37
        /*0002*/ 	.short	(.L_61 - .L_60)
.L_60:
        /*0004*/ 	.word	0x00000082


	//----- nvinfo : EIATTR_KPARAM_INFO
	.align		4
.L_61:
        /*0008*/ 	.byte	0x04, 0x17
        /*000a*/ 	.short	(.L_63 - .L_62)
.L_62:
        /*000c*/ 	.word	0x00000000
        /*0010*/ 	.short	0x0006
        /*0012*/ 	.short	0x0028
        /*0014*/ 	.byte	0x00, 0xf0, 0x11, 0x00


	//----- nvinfo : EIATTR_KPARAM_INFO
	.align		4
.L_63:
        /*0018*/ 	.byte	0x04, 0x17
        /*001a*/ 	.short	(.L_65 - .L_64)
.L_64:
        /*001c*/ 	.word	0x00000000
        /*0020*/ 	.short	0x0005
        /*0022*/ 	.short	0x0024
        /*0024*/ 	.byte	0x00, 0xf0, 0x11, 0x00


	//----- nvinfo : EIATTR_KPARAM_INFO
	.align		4
.L_65:
        /*0028*/ 	.byte	0x04, 0x17
        /*002a*/ 	.short	(.L_67 - .L_66)
.L_66:
        /*002c*/ 	.word	0x00000000
        /*0030*/ 	.short	0x0004
        /*0032*/ 	.short	0x0020
        /*0034*/ 	.byte	0x00, 0xf0, 0x11, 0x00


	//----- nvinfo : EIATTR_KPARAM_INFO
	.align		4
.L_67:
        /*0038*/ 	.byte	0x04, 0x17
        /*003a*/ 	.short	(.L_69 - .L_68)
.L_68:
        /*003c*/ 	.word	0x00000000
        /*0040*/ 	.short	0x0003
        /*0042*/ 	.short	0x0018
        /*0044*/ 	.byte	0x00, 0xf5, 0x21, 0x00


	//----- nvinfo : EIATTR_KPARAM_INFO
	.align		4
.L_69:
        /*0048*/ 	.byte	0x04, 0x17
        /*004a*/ 	.short	(.L_71 - .L_70)
.L_70:
        /*004c*/ 	.word	0x00000000
        /*0050*/ 	.short	0x0002
        /*0052*/ 	.short	0x0010
        /*0054*/ 	.byte	0x00, 0xf5, 0x21, 0x00


	//----- nvinfo : EIATTR_KPARAM_INFO
	.align		4
.L_71:
        /*0058*/ 	.byte	0x04, 0x17
        /*005a*/ 	.short	(.L_73 - .L_72)
.L_72:
        /*005c*/ 	.word	0x00000000
        /*0060*/ 	.short	0x0001
        /*0062*/ 	.short	0x0008
        /*0064*/ 	.byte	0x00, 0xf5, 0x21, 0x00


	//----- nvinfo : EIATTR_KPARAM_INFO
	.align		4
.L_73:
        /*0068*/ 	.byte	0x04, 0x17
        /*006a*/ 	.short	(.L_75 - .L_74)
.L_74:
        /*006c*/ 	.word	0x00000000
        /*0070*/ 	.short	0x0000
        /*0072*/ 	.short	0x0000
        /*0074*/ 	.byte	0x00, 0xf5, 0x21, 0x00


	//----- nvinfo : EIATTR_SPARSE_MMA_MASK
	.align		4
.L_75:
        /*0078*/ 	.byte	0x03, 0x50
        /*007a*/ 	.short	0x0000


	//----- nvinfo : EIATTR_MAXREG_COUNT
	.align		4
        /*007c*/ 	.byte	0x03, 0x1b
        /*007e*/ 	.short	0x00ff


	//----- nvinfo : EIATTR_MERCURY_ISA_VERSION
	.align		4
        /*0080*/ 	.byte	0x03, 0x5f
        /*0082*/ 	.short	0x0101


	//----- nvinfo : EIATTR_VRC_CTA_INIT_COUNT
	.align		4
        /*0084*/ 	.byte	0x02, 0x4a
	.zero		1
	.zero		1


	//----- nvinfo : EIATTR_EXIT_INSTR_OFFSETS
	.align		4
        /*0088*/ 	.byte	0x04, 0x1c
        /*008a*/ 	.short	(.L_77 - .L_76)


	//   ....[0]....
.L_76:
        /*008c*/ 	.word	0x00000030


	//   ....[1]....
        /*0090*/ 	.word	0x00000190


	//----- nvinfo : EIATTR_CBANK_PARAM_SIZE
	.align		4
.L_77:
        /*0094*/ 	.byte	0x03, 0x19
        /*0096*/ 	.short	0x002c


	//----- nvinfo : EIATTR_PARAM_CBANK
	.align		4
        /*0098*/ 	.byte	0x04, 0x0a
        /*009a*/ 	.short	(.L_79 - .L_78)
	.align		4
.L_78:
        /*009c*/ 	.word	index@(.nv.constant0._Z10get_diff_APfS_S_S_fff)
        /*00a0*/ 	.short	0x0380
        /*00a2*/ 	.short	0x002c


	//----- nvinfo : EIATTR_SW_WAR
	.align		4
.L_79:
        /*00a4*/ 	.byte	0x04, 0x36
        /*00a6*/ 	.short	(.L_81 - .L_80)
.L_80:
        /*00a8*/ 	.word	0x00000008
.L_81:


//--------------------- .nv.info._Z18discrete_laplacianPfS_ --------------------------
	.section	.nv.info._Z18discrete_laplacianPfS_,"",@"SHT_CUDA_INFO"
	.sectionflags	@""
	.align	4


	//----- nvinfo : EIATTR_CUDA_API_VERSION
	.align		4
        /*0000*/ 	.byte	0x04, 0x37
        /*0002*/ 	.short	(.L_83 - .L_82)
.L_82:
        /*0004*/ 	.word	0x00000082


	//----- nvinfo : EIATTR_KPARAM_INFO
	.align		4
.L_83:
        /*0008*/ 	.byte	0x04, 0x17
        /*000a*/ 	.short	(.L_85 - .L_84)
.L_84:
        /*000c*/ 	.word	0x00000000
        /*0010*/ 	.short	0x0001
        /*0012*/ 	.short	0x0008
        /*0014*/ 	.byte	0x00, 0xf5, 0x21, 0x00


	//----- nvinfo : EIATTR_KPARAM_INFO
	.align		4
.L_85:
        /*0018*/ 	.byte	0x04, 0x17
        /*001a*/ 	.short	(.L_87 - .L_86)
.L_86:
        /*001c*/ 	.word	0x00000000
        /*0020*/ 	.short	0x0000
        /*0022*/ 	.short	0x0000
        /*0024*/ 	.byte	0x00, 0xf5, 0x21, 0x00


	//----- nvinfo : EIATTR_SPARSE_MMA_MASK
	.align		4
.L_87:
        /*0028*/ 	.byte	0x03, 0x50
        /*002a*/ 	.short	0x0000


	//----- nvinfo : EIATTR_MAXREG_COUNT
	.align		4
        /*002c*/ 	.byte	0x03, 0x1b
        /*002e*/ 	.short	0x00ff


	//----- nvinfo : EIATTR_MERCURY_ISA_VERSION
	.align		4
        /*0030*/ 	.byte	0x03, 0x5f
        /*0032*/ 	.short	0x0101


	//----- nvinfo : EIATTR_VRC_CTA_INIT_COUNT
	.align		4
        /*0034*/ 	.byte	0x02, 0x4a
	.zero		1
	.zero		1


	//----- nvinfo : EIATTR_EXIT_INSTR_OFFSETS
	.align		4
        /*0038*/ 	.byte	0x04, 0x1c
        /*003a*/ 	.short	(.L_89 - .L_88)


	//   ....[0]....
.L_88:
        /*003c*/ 	.word	0x00000030


	//   ....[1]....
        /*0040*/ 	.word	0x00000390


	//   ....[2]....
        /*0044*/ 	.word	0x000003d0


	//----- nvinfo : EIATTR_CBANK_PARAM_SIZE
	.align		4
.L_89:
        /*0048*/ 	.byte	0x03, 0x19
        /*004a*/ 	.short	0x0010


	//----- nvinfo : EIATTR_PARAM_CBANK
	.align		4
        /*004c*/ 	.byte	0x04, 0x0a
        /*004e*/ 	.short	(.L_91 - .L_90)
	.align		4
.L_90:
        /*0050*/ 	.word	index@(.nv.constant0._Z18discrete_laplacianPfS_)
        /*0054*/ 	.short	0x0380
        /*0056*/ 	.short	0x0010


	//----- nvinfo : EIATTR_SW_WAR
	.align		4
.L_91:
        /*0058*/ 	.byte	0x04, 0x36
        /*005a*/ 	.short	(.L_93 - .L_92)
.L_92:
        /*005c*/ 	.word	0x00000008
.L_93:


//--------------------- .nv.callgraph             --------------------------
	.section	.nv.callgraph,"",@"SHT_CUDA_CALLGRAPH"
	.align	4
	.sectionentsize	8
	.align		4
        /*0000*/ 	.word	0x00000000
	.align		4
        /*0004*/ 	.word	0xffffffff
	.align		4
        /*0008*/ 	.word	0x00000000
	.align		4
        /*000c*/ 	.word	0xfffffffe
	.align		4
        /*0010*/ 	.word	0x00000000
	.align		4
        /*0014*/ 	.word	0xfffffffd
	.align		4
        /*0018*/ 	.word	0x00000000
	.align		4
        /*001c*/ 	.word	0xfffffffc


//--------------------- .text._Z7mat_addPfS_      --------------------------
	.section	.text._Z7mat_addPfS_,"ax",@progbits
	.align	128
        .global         _Z7mat_addPfS_
        .type           _Z7mat_addPfS_,@function
        .size           _Z7mat_addPfS_,(.L_x_9 - _Z7mat_addPfS_)
        .other          _Z7mat_addPfS_,@"STO_CUDA_ENTRY STV_DEFAULT"
_Z7mat_addPfS_:
.text._Z7mat_addPfS_:
[----:B------:R-:W-:Y:S01]  /*0000*/  LDC R1, c[0x0][0x37c] ;  /* 0x0000df00ff017b82 */ /* 0x000fe20000000800 */
[----:B------:R-:W0:Y:S02]  /*0010*/  S2R R7, SR_CTAID.X ;  /* 0x0000000000077919 */ /* 0x000e240000002500 */
[----:B0-----:R-:W-:-:S13]  /*0020*/  ISETP.GT.U32.AND P0, PT, R7, 0x9c3f, PT ;  /* 0x00009c3f0700780c */ /* 0x001fda0003f04070 */
[----:B------:R-:W-:Y:S05]  /*0030*/  @P0 EXIT ;  /* 0x000000000000094d */ /* 0x000fea0003800000 */
[----:B------:R-:W0:Y:S01]  /*0040*/  LDC.64 R2, c[0x0][0x388] ;  /* 0x0000e200ff027b82 */ /* 0x000e220000000a00 */
[----:B------:R-:W1:Y:S07]  /*0050*/  LDCU.64 UR4, c[0x0][0x358] ;  /* 0x00006b00ff0477ac */ /* 0x000e6e0008000a00 */
[----:B------:R-:W2:Y:S01]  /*0060*/  LDC.64 R4, c[0x0][0x380] ;  /* 0x0000e000ff047b82 */ /* 0x000ea20000000a00 */
[----:B0-----:R-:W-:-:S06]  /*0070*/  IMAD.WIDE.U32 R2, R7, 0x4, R2 ;  /* 0x0000000407027825 */ /* 0x001fcc00078e0002 */
[----:B-1----:R-:W3:Y:S01]  /*0080*/  LDG.E R2, desc[UR4][R2.64] ;  /* 0x0000000402027981 */ /* 0x002ee2000c1e1900 */
[----:B--2---:R-:W-:-:S05]  /*0090*/  IMAD.WIDE.U32 R4, R7, 0x4, R4 ;  /* 0x0000000407047825 */ /* 0x004fca00078e0004 */
[----:B------:R-:W3:Y:S02]  /*00a0*/  LDG.E R7, desc[UR4][R4.64] ;  /* 0x0000000404077981 */ /* 0x000ee4000c1e1900 */
[----:B---3--:R-:W-:-:S05]  /*00b0*/  FADD R7, R2, R7 ;  /* 0x0000000702077221 */ /* 0x008fca0000000000 */
[----:B------:R-:W-:Y:S01]  /*00c0*/  STG.E desc[UR4][R4.64], R7 ;  /* 0x0000000704007986 */ /* 0x000fe2000c101904 */
[----:B------:R-:W-:Y:S05]  /*00d0*/  EXIT ;  /* 0x000000000000794d */ /* 0x000fea0003800000 */
.L_x_0:
[----:B------:R-:W-:-:S00]  /*00e0*/  BRA `(.L_x_0) ;  /* 0xfffffffc00fc7947 */ /* 0x000fc0000383ffff */
[----:B------:R-:W-:-:S00]  /*00f0*/  NOP ;  /* 0x0000000000007918 */ /* 0x000fc00000000000 */
        /* <DEDUP_REMOVED lines=8> */
.L_x_9:


//--------------------- .text._Z10get_diff_BPfS_S_S_ffff --------------------------
	.section	.text._Z10get_diff_BPfS_S_S_ffff,"ax",@progbits
	.align	128
        .global         _Z10get_diff_BPfS_S_S_ffff
        .type           _Z10get_diff_BPfS_S_S_ffff,@function
        .size           _Z10get_diff_BPfS_S_S_ffff,(.L_x_10 - _Z10get_diff_BPfS_S_S_ffff)
        .other          _Z10get_diff_BPfS_S_S_ffff,@"STO_CUDA_ENTRY STV_DEFAULT"
_Z10get_diff_BPfS_S_S_ffff:
.text._Z10get_diff_BPfS_S_S_ffff:
[----:B------:R-:W-:Y:S01]  /*0000*/  LDC R1, c[0x0][0x37c] ;  /* 0x0000df00ff017b82 */ /* 0x000fe20000000800 */
[----:B------:R-:W0:Y:S02]  /*0010*/  S2R R11, SR_CTAID.X ;  /* 0x00000000000b7919 */ /* 0x000e240000002500 */
[----:B0-----:R-:W-:-:S13]  /*0020*/  ISETP.GT.U32.AND P0, PT, R11, 0x9c3f, PT ;  /* 0x00009c3f0b00780c */ /* 0x001fda0003f04070 */
[----:B------:R-:W-:Y:S05]  /*0030*/  @P0 EXIT ;  /* 0x000000000000094d */ /* 0x000fea0003800000 */
[----:B------:R-:W0:Y:S01]  /*0040*/  LDC.64 R4, c[0x0][0x380] ;  /* 0x0000e000ff047b82 */ /* 0x000e220000000a00 */
[----:B------:R-:W1:Y:S07]  /*0050*/  LDCU.64 UR4, c[0x0][0x358] ;  /* 0x00006b00ff0477ac */ /* 0x000e6e0008000a00 */
[----:B------:R-:W2:Y:S08]  /*0060*/  LDC.64 R6, c[0x0][0x388] ;  /* 0x0000e200ff067b82 */ /* 0x000eb00000000a00 */
[----:B------:R-:W3:Y:S01]  /*0070*/  LDC.64 R2, c[0x0][0x390] ;  /* 0x0000e400ff027b82 */ /* 0x000ee20000000a00 */
[----:B0-----:R-:W-:-:S07]  /*0080*/  IMAD.WIDE.U32 R4, R11, 0x4, R4 ;  /* 0x000000040b047825 */ /* 0x001fce00078e0004 */
[----:B------:R-:W0:Y:S01]  /*0090*/  LDC.64 R12, c[0x0][0x3a0] ;  /* 0x0000e800ff0c7b82 */ /* 0x000e220000000a00 */
[----:B-1----:R-:W4:Y:S01]  /*00a0*/  LDG.E R4, desc[UR4][R4.64] ;  /* 0x0000000404047981 */ /* 0x002f22000c1e1900 */
[----:B--2---:R-:W-:-:S06]  /*00b0*/  IMAD.WIDE.U32 R6, R11, 0x4, R6 ;  /* 0x000000040b067825 */ /* 0x004fcc00078e0006 */
[----:B------:R-:W0:Y:S01]  /*00c0*/  LDC.64 R14, c[0x0][0x3a8] ;  /* 0x0000ea00ff0e7b82 */ /* 0x000e220000000a00 */
[----:B------:R-:W4:Y:S01]  /*00d0*/  LDG.E R7, desc[UR4][R6.64] ;  /* 0x0000000406077981 */ /* 0x000f22000c1e1900 */
[----:B---3--:R-:W-:-:S06]  /*00e0*/  IMAD.WIDE.U32 R2, R11, 0x4, R2 ;  /* 0x000000040b027825 */ /* 0x008fcc00078e0002 */
[----:B------:R-:W1:Y:S01]  /*00f0*/  LDC.64 R8, c[0x0][0x398] ;  /* 0x0000e600ff087b82 */ /* 0x000e620000000a00 */
[----:B------:R-:W2:Y:S01]  /*0100*/  LDG.E R3, desc[UR4][R2.64] ;  /* 0x0000000402037981 */ /* 0x000ea2000c1e1900 */
[----:B0-----:R-:W-:Y:S01]  /*0110*/  FADD R10, R13, R14 ;  /* 0x0000000e0d0a7221 */ /* 0x001fe20000000000 */
[----:B----4-:R-:W-:-:S04]  /*0120*/  FMUL R0, R4, R7 ;  /* 0x0000000704007220 */ /* 0x010fc80000400000 */
[----:B------:R-:W-:-:S04]  /*0130*/  FMUL R0, R7, R0 ;  /* 0x0000000007007220 */ /* 0x000fc80000400000 */
[----:B--2---:R-:W-:-:S04]  /*0140*/  FFMA R0, R3, R12, R0 ;  /* 0x0000000c03007223 */ /* 0x004fc80000000000 */
[----:B------:R-:W-:Y:S01]  /*0150*/  FFMA R0, R7, -R10, R0 ;  /* 0x8000000a07007223 */ /* 0x000fe20000000000 */
[----:B-1----:R-:W-:-:S04]  /*0160*/  IMAD.WIDE.U32 R4, R11, 0x4, R8 ;  /* 0x000000040b047825 */ /* 0x002fc800078e0008 */
[----:B------:R-:W-:-:S05]  /*0170*/  FMUL R7, R0, R15 ;  /* 0x0000000f00077220 */ /* 0x000fca0000400000 */
[----:B------:R-:W-:Y:S01]  /*0180*/  STG.E desc[UR4][R4.64], R7 ;  /* 0x0000000704007986 */ /* 0x000fe2000c101904 */
[----:B------:R-:W-:Y:S05]  /*0190*/  EXIT ;  /* 0x000000000000794d */ /* 0x000fea0003800000 */
.L_x_1:
        /* <DEDUP_REMOVED lines=14> */
.L_x_10:


//--------------------- .text._Z10get_diff_APfS_S_S_fff --------------------------
	.section	.text._Z10get_diff_APfS_S_S_fff,"ax",@progbits
	.align	128
        .global         _Z10get_diff_APfS_S_S_fff
        .type           _Z10get_diff_APfS_S_S_fff,@function
        .size           _Z10get_diff_APfS_S_S_fff,(.L_x_11 - _Z10get_diff_APfS_S_S_fff)
        .other          _Z10get_diff_APfS_S_S_fff,@"STO_CUDA_ENTRY STV_DEFAULT"
_Z10get_diff_APfS_S_S_fff:
.text._Z10get_diff_APfS_S_S_fff:
[----:B------:R-:W-:Y:S01]  /*0000*/  LDC R1, c[0x0][0x37c] ;  /* 0x0000df00ff017b82 */ /* 0x000fe20000000800 */
[----:B------:R-:W0:Y:S02]  /*0010*/  S2R R13, SR_CTAID.X ;  /* 0x00000000000d7919 */ /* 0x000e240000002500 */
[----:B0-----:R-:W-:-:S13]  /*0020*/  ISETP.GT.U32.AND P0, PT, R13, 0x9c3f, PT ;  /* 0x00009c3f0d00780c */ /* 0x001fda0003f04070 */
[----:B------:R-:W-:Y:S05]  /*0030*/  @P0 EXIT ;  /* 0x000000000000094d */ /* 0x000fea0003800000 */
[----:B------:R-:W0:Y:S01]  /*0040*/  LDC.64 R4, c[0x0][0x380] ;  /* 0x0000e000ff047b82 */ /* 0x000e220000000a00 */
[----:B------:R-:W1:Y:S01]  /*0050*/  LDCU.64 UR4, c[0x0][0x358] ;  /* 0x00006b00ff0477ac */ /* 0x000e620008000a00 */
[----:B------:R-:W2:Y:S06]  /*0060*/  LDCU.64 UR6, c[0x0][0x3a0] ;  /* 0x00007400ff0677ac */ /* 0x000eac0008000a00 */
[----:B------:R-:W3:Y:S01]  /*0070*/  LDC.64 R6, c[0x0][0x388] ;  /* 0x0000e200ff067b82 */ /* 0x000ee20000000a00 */
[----:B------:R-:W4:Y:S07]  /*0080*/  LDCU UR8, c[0x0][0x3a8] ;  /* 0x00007500ff0877ac */ /* 0x000f2e0008000800 */
[----:B------:R-:W5:Y:S01]  /*0090*/  LDC.64 R2, c[0x0][0x390] ;  /* 0x0000e400ff027b82 */ /* 0x000f620000000a00 */
[----:B0-----:R-:W-:-:S07]  /*00a0*/  IMAD.WIDE.U32 R4, R13, 0x4, R4 ;  /* 0x000000040d047825 */ /* 0x001fce00078e0004 */
[----:B------:R-:W0:Y:S01]  /*00b0*/  LDC.64 R8, c[0x0][0x398] ;  /* 0x0000e600ff087b82 */ /* 0x000e220000000a00 */
[----:B-1----:R-:W2:Y:S01]  /*00c0*/  LDG.E R4, desc[UR4][R4.64] ;  /* 0x0000000404047981 */ /* 0x002ea2000c1e1900 */
[----:B---3--:R-:W-:-:S06]  /*00d0*/  IMAD.WIDE.U32 R6, R13, 0x4, R6 ;  /* 0x000000040d067825 */ /* 0x008fcc00078e0006 */
[----:B------:R-:W2:Y:S01]  /*00e0*/  LDG.E R7, desc[UR4][R6.64] ;  /* 0x0000000406077981 */ /* 0x000ea2000c1e1900 */
[----:B-----5:R-:W-:-:S06]  /*00f0*/  IMAD.WIDE.U32 R2, R13, 0x4, R2 ;  /* 0x000000040d027825 */ /* 0x020fcc00078e0002 */
[----:B------:R-:W3:Y:S01]  /*0100*/  LDG.E R2, desc[UR4][R2.64] ;  /* 0x0000000402027981 */ /* 0x000ee2000c1e1900 */
[----:B--2---:R-:W-:-:S04]  /*0110*/  FMUL R0, R4, R7 ;  /* 0x0000000704007220 */ /* 0x004fc80000400000 */
[----:B------:R-:W-:Y:S01]  /*0120*/  FMUL R11, R7, R0 ;  /* 0x00000000070b7220 */ /* 0x000fe20000400000 */
[----:B------:R-:W-:-:S03]  /*0130*/  FADD R0, -R4, 1 ;  /* 0x3f80000004007421 */ /* 0x000fc60000000100 */
[----:B---3--:R-:W-:-:S04]  /*0140*/  FFMA R11, R2, UR6, -R11 ;  /* 0x00000006020b7c23 */ /* 0x008fc8000800080b */
[----:B------:R-:W-:Y:S01]  /*0150*/  FFMA R0, R0, UR7, R11 ;  /* 0x0000000700007c23 */ /* 0x000fe2000800000b */
[----:B0-----:R-:W-:-:S04]  /*0160*/  IMAD.WIDE.U32 R4, R13, 0x4, R8 ;  /* 0x000000040d047825 */ /* 0x001fc800078e0008 */
[----:B----4-:R-:W-:-:S05]  /*0170*/  FMUL R7, R0, UR8 ;  /* 0x0000000800077c20 */ /* 0x010fca0008400000 */
[----:B------:R-:W-:Y:S01]  /*0180*/  STG.E desc[UR4][R4.64], R7 ;  /* 0x0000000704007986 */ /* 0x000fe2000c101904 */
[----:B------:R-:W-:Y:S05]  /*0190*/  EXIT ;  /* 0x000000000000794d */ /* 0x000fea0003800000 */
.L_x_2:
        /* <DEDUP_REMOVED lines=14> */
.L_x_11:


//--------------------- .text._Z18discrete_laplacianPfS_ --------------------------
	.section	.text._Z18discrete_laplacianPfS_,"ax",@progbits
	.align	128
        .global         _Z18discrete_laplacianPfS_
        .type           _Z18discrete_laplacianPfS_,@function
        .size           _Z18discrete_laplacianPfS_,(.L_x_12 - _Z18discrete_laplacianPfS_)
        .other          _Z18discrete_laplacianPfS_,@"STO_CUDA_ENTRY STV_DEFAULT"
_Z18discrete_laplacianPfS_:
.text._Z18discrete_laplacianPfS_:
[----:B------:R-:W-:Y:S01]  /*0000*/  LDC R1, c[0x0][0x37c] ;  /* 0x0000df00ff017b82 */ /* 0x000fe20000000800 */
[----:B------:R-:W0:Y:S02]  /*0010*/  S2R R9, SR_CTAID.X ;  /* 0x0000000000097919 */ /* 0x000e240000002500 */
[----:B0-----:R-:W-:-:S13]  /*0020*/  ISETP.GT.U32.AND P0, PT, R9, 0x9c3f, PT ;  /* 0x00009c3f0900780c */ /* 0x001fda0003f04070 */
[----:B------:R-:W-:Y:S05]  /*0030*/  @P0 EXIT ;  /* 0x000000000000094d */ /* 0x000fea0003800000 */
[----:B------:R-:W0:Y:S01]  /*0040*/  LDC.64 R4, c[0x0][0x380] ;  /* 0x0000e000ff047b82 */ /* 0x000e220000000a00 */
[----:B------:R-:W1:Y:S01]  /*0050*/  LDCU.64 UR4, c[0x0][0x358] ;  /* 0x00006b00ff0477ac */ /* 0x000e620008000a00 */
[----:B0-----:R-:W-:-:S05]  /*0060*/  IMAD.WIDE.U32 R2, R9, 0x4, R4 ;  /* 0x0000000409027825 */ /* 0x001fca00078e0004 */
[----:B-1----:R-:W2:Y:S01]  /*0070*/  LDG.E R0, desc[UR4][R2.64] ;  /* 0x0000000402007981 */ /* 0x002ea2000c1e1900 */
[----:B------:R-:W-:-:S04]  /*0080*/  LOP3.LUT R6, R9, 0xffff, RZ, 0xc0, !PT ;  /* 0x0000ffff09067812 */ /* 0x000fc800078ec0ff */
[----:B------:R-:W-:-:S04]  /*0090*/  SHF.R.U32.HI R6, RZ, 0x3, R6 ;  /* 0x00000003ff067819 */ /* 0x000fc80000011606 */
[----:B------:R-:W-:-:S05]  /*00a0*/  LOP3.LUT R6, R6, 0xffff, RZ, 0xc0, !PT ;  /* 0x0000ffff06067812 */ /* 0x000fca00078ec0ff */
[----:B------:R-:W-:Y:S02]  /*00b0*/  IMAD R8, R6, 0x147b, RZ ;  /* 0x0000147b06087824 */ /* 0x000fe400078e02ff */
[----:B------:R-:W0:Y:S03]  /*00c0*/  LDC.64 R6, c[0x0][0x388] ;  /* 0x0000e200ff067b82 */ /* 0x000e260000000a00 */
[----:B------:R-:W-:-:S04]  /*00d0*/  SHF.R.U32.HI R8, RZ, 0x11, R8 ;  /* 0x00000011ff087819 */ /* 0x000fc80000011608 */
[----:B------:R-:W-:-:S05]  /*00e0*/  PRMT R8, R8, 0x9910, RZ ;  /* 0x0000991008087816 */ /* 0x000fca00000000ff */
[----:B------:R-:W-:-:S04]  /*00f0*/  IMAD R8, R8, 0xc8, RZ ;  /* 0x000000c808087824 */ /* 0x000fc800078e02ff */
[----:B------:R-:W-:Y:S02]  /*0100*/  IMAD.MOV R8, RZ, RZ, -R8 ;  /* 0x000000ffff087224 */ /* 0x000fe400078e0a08 */
[----:B0-----:R-:W-:-:S04]  /*0110*/  IMAD.WIDE.U32 R6, R9, 0x4, R6 ;  /* 0x0000000409067825 */ /* 0x001fc800078e0006 */
[----:B--2---:R-:W-:Y:S01]  /*0120*/  FMUL R11, R0, -4 ;  /* 0xc0800000000b7820 */ /* 0x004fe20000400000 */
[----:B------:R-:W-:-:S04]  /*0130*/  PRMT R0, R8, 0x7710, RZ ;  /* 0x0000771008007816 */ /* 0x000fc800000000ff */
[----:B------:R0:W-:Y:S01]  /*0140*/  STG.E desc[UR4][R6.64], R11 ;  /* 0x0000000b06007986 */ /* 0x0001e2000c101904 */
[----:B------:R-:W-:-:S05]  /*0150*/  IMAD.IADD R0, R0, 0x1, R9 ;  /* 0x0000000100007824 */ /* 0x000fca00078e0209 */
[----:B------:R-:W-:-:S04]  /*0160*/  PRMT R8, R0, 0x9910, RZ ;  /* 0x0000991000087816 */ /* 0x000fc800000000ff */
[----:B------:R-:W-:-:S13]  /*0170*/  ISETP.NE.AND P0, PT, R8, 0xc7, PT ;  /* 0x000000c70800780c */ /* 0x000fda0003f05270 */
[----:B0-----:R-:W-:Y:S05]  /*0180*/  @P0 BRA `(.L_x_3) ;  /* 0x0000000000100947 */ /* 0x001fea0003800000 */
[----:B------:R-:W2:Y:S02]  /*0190*/  LDG.E R0, desc[UR4][R2.64+-0x31c] ;  /* 0xfffce40402007981 */ /* 0x000ea4000c1e1900 */
[----:B--2---:R-:W-:-:S05]  /*01a0*/  FADD R15, R11, R0 ;  /* 0x000000000b0f7221 */ /* 0x004fca0000000000 */
[----:B------:R0:W-:Y:S01]  /*01b0*/  STG.E desc[UR4][R6.64], R15 ;  /* 0x0000000f06007986 */ /* 0x0001e2000c101904 */
[----:B------:R-:W-:Y:S05]  /*01c0*/  BRA `(.L_x_4) ;  /* 0x0000000000147947 */ /* 0x000fea0003800000 */
.L_x_3:
[----:B------:R-:W2:Y:S01]  /*01d0*/  LDG.E R0, desc[UR4][R2.64+0x4] ;  /* 0x0000040402007981 */ /* 0x000ea2000c1e1900 */
[----:B------:R-:W-:Y:S01]  /*01e0*/  ISETP.NE.AND P0, PT, R8, RZ, PT ;  /* 0x000000ff0800720c */ /* 0x000fe20003f05270 */
[----:B--2---:R-:W-:-:S05]  /*01f0*/  FADD R15, R11, R0 ;  /* 0x000000000b0f7221 */ /* 0x004fca0000000000 */
[----:B------:R1:W-:Y:S07]  /*0200*/  STG.E desc[UR4][R6.64], R15 ;  /* 0x0000000f06007986 */ /* 0x0003ee000c101904 */
[----:B------:R-:W-:Y:S05]  /*0210*/  @!P0 BRA `(.L_x_5) ;  /* 0x00000000000c8947 */ /* 0x000fea0003800000 */
.L_x_4:
[----:B------:R-:W-:-:S04]  /*0220*/  IADD3 R10, PT, PT, R9, -0x1, RZ ;  /* 0xffffffff090a7810 */ /* 0x000fc80007ffe0ff */
[----:B------:R-:W-:Y:S01]  /*0230*/  SHF.R.S32.HI R11, RZ, 0x1f, R10 ;  /* 0x0000001fff0b7819 */ /* 0x000fe2000001140a */
[----:B------:R-:W-:Y:S06]  /*0240*/  BRA `(.L_x_6) ;  /* 0x0000000000087947 */ /* 0x000fec0003800000 */
.L_x_5:
[----:B------:R-:W-:Y:S02]  /*0250*/  HFMA2 R11, -RZ, RZ, 0, 0 ;  /* 0x00000000ff0b7431 */ /* 0x000fe400000001ff */
[----:B------:R-:W-:-:S07]  /*0260*/  VIADD R10, R9, 0xc7 ;  /* 0x000000c7090a7836 */ /* 0x000fce0000000000 */
.L_x_6:
[----:B------:R-:W2:Y:S02]  /*0270*/  LDC.64 R12, c[0x0][0x380] ;  /* 0x0000e000ff0c7b82 */ /* 0x000ea40000000a00 */
[----:B--2---:R-:W-:-:S04]  /*0280*/  LEA R12, P0, R10, R12, 0x2 ;  /* 0x0000000c0a0c7211 */ /* 0x004fc800078010ff */
[----:B------:R-:W-:-:S05]  /*0290*/  LEA.HI.X R13, R10, R13, R11, 0x2, P0 ;  /* 0x0000000d0a0d7211 */ /* 0x000fca00000f140b */
[----:B------:R-:W0:Y:S01]  /*02a0*/  LDG.E R12, desc[UR4][R12.64] ;  /* 0x000000040c0c7981 */ /* 0x000e22000c1e1900 */
[C---:B------:R-:W-:Y:S01]  /*02b0*/  ISETP.GE.U32.AND P0, PT, R9.reuse, 0xc8, PT ;  /* 0x000000c80900780c */ /* 0x040fe20003f06070 */
[----:B------:R-:W-:-:S12]  /*02c0*/  VIADD R11, R9, 0x9b78 ;  /* 0x00009b78090b7836 */ /* 0x000fd80000000000 */
[----:B------:R-:W-:-:S05]  /*02d0*/  @P0 IADD3 R11, PT, PT, R9, -0xc8, RZ ;  /* 0xffffff38090b0810 */ /* 0x000fca0007ffe0ff */
[----:B------:R-:W-:-:S04]  /*02e0*/  IMAD.WIDE.U32 R4, R11, 0x4, R4 ;  /* 0x000000040b047825 */ /* 0x000fc800078e0004 */
[----:B01----:R-:W-:-:S05]  /*02f0*/  FADD R15, R12, R15 ;  /* 0x0000000f0c0f7221 */ /* 0x003fca0000000000 */
[----:B------:R0:W-:Y:S04]  /*0300*/  STG.E desc[UR4][R6.64], R15 ;  /* 0x0000000f06007986 */ /* 0x0001e8000c101904 */
[----:B------:R-:W2:Y:S01]  /*0310*/  LDG.E R4, desc[UR4][R4.64] ;  /* 0x0000000404047981 */ /* 0x000ea2000c1e1900 */
[----:B------:R-:W-:Y:S01]  /*0320*/  ISETP.NE.AND P0, PT, R8, 0xc7, PT ;  /* 0x000000c70800780c */ /* 0x000fe20003f05270 */
[----:B--2---:R-:W-:-:S05]  /*0330*/  FADD R9, R15, R4 ;  /* 0x000000040f097221 */ /* 0x004fca0000000000 */
[----:B------:R0:W-:Y:S07]  /*0340*/  STG.E desc[UR4][R6.64], R9 ;  /* 0x0000000906007986 */ /* 0x0001ee000c101904 */
[----:B------:R-:W-:Y:S05]  /*0350*/  @!P0 BRA `(.L_x_7) ;  /* 0x0000000000108947 */ /* 0x000fea0003800000 */
[----:B------:R-:W2:Y:S02]  /*0360*/  LDG.E R2, desc[UR4][R2.64+0x320] ;  /* 0x0003200402027981 */ /* 0x000ea4000c1e1900 */
[----:B--2---:R-:W-:-:S05]  /*0370*/  FADD R5, R9, R2 ;  /* 0x0000000209057221 */ /* 0x004fca0000000000 */
[----:B------:R-:W-:Y:S01]  /*0380*/  STG.E desc[UR4][R6.64], R5 ;  /* 0x0000000506007986 */ /* 0x000fe2000c101904 */
[----:B------:R-:W-:Y:S05]  /*0390*/  EXIT ;  /* 0x000000000000794d */ /* 0x000fea0003800000 */
.L_x_7:
[----:B------:R-:W2:Y:S02]  /*03a0*/  LDG.E R2, desc[UR4][R2.64+-0x26de0] ;  /* 0xfd92200402027981 */ /* 0x000ea4000c1e1900 */
[----:B--2---:R-:W-:-:S05]  /*03b0*/  FADD R5, R9, R2 ;  /* 0x0000000209057221 */ /* 0x004fca0000000000 */
[----:B------:R-:W-:Y:S01]  /*03c0*/  STG.E desc[UR4][R6.64], R5 ;  /* 0x0000000506007986 */ /* 0x000fe2000c101904 */
[----:B------:R-:W-:Y:S05]  /*03d0*/  EXIT ;  /* 0x000000000000794d */ /* 0x000fea0003800000 */
.L_x_8:
        /* <DEDUP_REMOVED lines=10> */
.L_x_12:


//--------------------- .nv.shared.reserved.0     --------------------------
	.section	.nv.shared.reserved.0,"aw",@nobits
	.weak		__nv_reservedSMEM_offset_0_alias
	.size		__nv_reservedSMEM_offset_0_alias, 0, 64
	.other		__nv_reservedSMEM_offset_0_alias,@"STO_CUDA_RESERVED_SHARED STV_DEFAULT"
__nv_reservedSMEM_offset_0_alias:
	.zero		0
	.zero		64


//--------------------- .nv.constant0._Z7mat_addPfS_ --------------------------
	.section	.nv.constant0._Z7mat_addPfS_,"a",@progbits
	.sectionflags	@""
	.align	4
.nv.constant0._Z7mat_addPfS_:
	.zero		912


//--------------------- .nv.constant0._Z10get_diff_BPfS_S_S_ffff --------------------------
	.section	.nv.constant0._Z10get_diff_BPfS_S_S_ffff,"a",@progbits
	.sectionflags	@""
	.align	4
.nv.constant0._Z10get_diff_BPfS_S_S_ffff:
	.zero		944


//--------------------- .nv.constant0._Z10get_diff_APfS_S_S_fff --------------------------
	.section	.nv.constant0._Z10get_diff_APfS_S_S_fff,"a",@progbits
	.sectionflags	@""
	.align	4
.nv.constant0._Z10get_diff_APfS_S_S_fff:
	.zero		940


//--------------------- .nv.constant0._Z18discrete_laplacianPfS_ --------------------------
	.section	.nv.constant0._Z18discrete_laplacianPfS_,"a",@progbits
	.sectionflags	@""
	.align	4
.nv.constant0._Z18discrete_laplacianPfS_:
	.zero		912


//--------------------- SYMBOLS --------------------------

	.type		.nv.reservedSmem.offset0,@object
	.size		.nv.reservedSmem.offset0,0x4
